//
// Generated by NVIDIA NVVM Compiler
//
// Compiler Build ID: CL-36424714
// Cuda compilation tools, release 13.0, V13.0.88
// Based on NVVM 20.0.0
//

.version 9.0
.target sm_100
.address_size 64

	// .globl	_Z13gpu_grayscaleiiPfS_

.visible .entry _Z13gpu_grayscaleiiPfS_(
	.param .u32 _Z13gpu_grayscaleiiPfS__param_0,
	.param .u32 _Z13gpu_grayscaleiiPfS__param_1,
	.param .u64 .ptr .align 1 _Z13gpu_grayscaleiiPfS__param_2,
	.param .u64 .ptr .align 1 _Z13gpu_grayscaleiiPfS__param_3
)
{
	.reg .pred 	%p<4>;
	.reg .b32 	%r<14>;
	.reg .b32 	%f<7>;
	.reg .b64 	%rd<9>;

	ld.param.u32 	%r3, [_Z13gpu_grayscaleiiPfS__param_0];
	ld.param.u32 	%r4, [_Z13gpu_grayscaleiiPfS__param_1];
	ld.param.u64 	%rd1, [_Z13gpu_grayscaleiiPfS__param_2];
	ld.param.u64 	%rd2, [_Z13gpu_grayscaleiiPfS__param_3];
	mov.u32 	%r5, %ctaid.y;
	mov.u32 	%r6, %ntid.y;
	mov.u32 	%r7, %tid.y;
	mad.lo.s32 	%r8, %r5, %r6, %r7;
	mov.u32 	%r9, %ctaid.x;
	mov.u32 	%r10, %ntid.x;
	mov.u32 	%r11, %tid.x;
	mad.lo.s32 	%r1, %r9, %r10, %r11;
	mul.lo.s32 	%r2, %r8, %r3;
	setp.ge.s32 	%p1, %r8, %r4;
	setp.ge.s32 	%p2, %r1, %r3;
	or.pred  	%p3, %p2, %p1;
	@%p3 bra 	$L__BB0_2;
	cvta.to.global.u64 	%rd3, %rd1;
	cvta.to.global.u64 	%rd4, %rd2;
	add.s32 	%r12, %r2, %r1;
	mul.lo.s32 	%r13, %r12, 3;
	mul.wide.s32 	%rd5, %r13, 4;
	add.s64 	%rd6, %rd3, %rd5;
	ld.global.f32 	%f1, [%rd6];
	ld.global.f32 	%f2, [%rd6+4];
	mul.f32 	%f3, %f2, 0f3F371759;
	fma.rn.f32 	%f4, %f1, 0f3D93DD98, %f3;
	ld.global.f32 	%f5, [%rd6+8];
	fma.rn.f32 	%f6, %f5, 0f3E59B3D0, %f4;
	mul.wide.s32 	%rd7, %r12, 4;
	add.s64 	%rd8, %rd4, %rd7;
	st.global.f32 	[%rd8], %f6;
$L__BB0_2:
	ret;

}


// ===== COMPILED SASS (sm_100) =====

	.target	sm_100

	.elftype	@"ET_EXEC"


//--------------------- .note.nv.tkinfo           --------------------------
	.section	.note.nv.tkinfo,"",@"SHT_NOTE"
	.sectionflags	@"SHF_NOTE_NV_TKINFO"
	.tkinfo
        /*0018*/ 	.word	0x00000002
        /*0030*/ 	.string	""
        /*0030*/ 	.string	"ptxas"
        /*0030*/ 	.string	"Cuda compilation tools, release 13.0, V13.0.88"
        /*0030*/ 	.string	"Build cuda_13.0.r13.0/compiler.36424714_0"
        /*0030*/ 	.string	"-arch sm_100 -m 64 "



//--------------------- .note.nv.cuinfo           --------------------------
	.section	.note.nv.cuinfo,"",@"SHT_NOTE"
	.sectionflags	@"SHF_NOTE_NV_CUINFO"
        /*0018*/ 	.short	0x0002
        /*001a*/ 	.short	0x0064
        /*001c*/ 	.short	0x0082
	.zero		2


//--------------------- .nv.info                  --------------------------
	.section	.nv.info,"",@"SHT_CUDA_INFO"
	.align	4


	//----- nvinfo : EIATTR_REGCOUNT
	.align		4
        /*0000*/ 	.byte	0x04, 0x2f
        /*0002*/ 	.short	(.L_1 - .L_0)
	.align		4
.L_0:
        /*0004*/ 	.word	index@(_Z13gpu_grayscaleiiPfS_)
        /*0008*/ 	.word	0x0000000e


	//----- nvinfo : EIATTR_FRAME_SIZE
	.align		4
.L_1:
        /*000c*/ 	.byte	0x04, 0x11
        /*000e*/ 	.short	(.L_3 - .L_2)
	.align		4
.L_2:
        /*0010*/ 	.word	index@(_Z13gpu_grayscaleiiPfS_)
        /*0014*/ 	.word	0x00000000


	//----- nvinfo : EIATTR_MIN_STACK_SIZE
	.align		4
.L_3:
        /*0018*/ 	.byte	0x04, 0x12
        /*001a*/ 	.short	(.L_5 - .L_4)
	.align		4
.L_4:
        /*001c*/ 	.word	index@(_Z13gpu_grayscaleiiPfS_)
        /*0020*/ 	.word	0x00000000
.L_5:


//--------------------- .nv.compat                --------------------------
	.section	.nv.compat,"",@"SHT_CUDA_COMPAT_INFO"
	.align	4
        /*0000*/ 	.byte	0x02, 0x09, 0x00, 0x00, 0x02, 0x02, 0x01, 0x00, 0x02, 0x05, 0x05, 0x00, 0x03, 0x07, 0x01, 0x01
        /*0010*/ 	.byte	0x02, 0x03, 0x00, 0x00, 0x02, 0x06, 0x01, 0x00, 0x04, 0x0b, 0x08, 0x00, 0x09, 0x00, 0x00, 0x00
        /*0020*/ 	.byte	0x00, 0x00, 0x00, 0x00


//--------------------- .nv.info._Z13gpu_grayscaleiiPfS_ --------------------------
	.section	.nv.info._Z13gpu_grayscaleiiPfS_,"",@"SHT_CUDA_INFO"
	.sectionflags	@""
	.align	4


	//----- nvinfo : EIATTR_CUDA_API_VERSION
	.align		4
        /*0000*/ 	.byte	0x04, 0x37
        /*0002*/ 	.short	(.L_7 - .L_6)
.L_6:
        /*0004*/ 	.word	0x00000082


	//----- nvinfo : EIATTR_KPARAM_INFO
	.align		4
.L_7:
        /*0008*/ 	.byte	0x04, 0x17
        /*000a*/ 	.short	(.L_9 - .L_8)
.L_8:
        /*000c*/ 	.word	0x00000000
        /*0010*/ 	.short	0x0003
        /*0012*/ 	.short	0x0010
        /*0014*/ 	.byte	0x00, 0xf5, 0x21, 0x00


	//----- nvinfo : EIATTR_KPARAM_INFO
	.align		4
.L_9:
        /*0018*/ 	.byte	0x04, 0x17
        /*001a*/ 	.short	(.L_11 - .L_10)
.L_10:
        /*001c*/ 	.word	0x00000000
        /*0020*/ 	.short	0x0002
        /*0022*/ 	.short	0x0008
        /*0024*/ 	.byte	0x00, 0xf5, 0x21, 0x00


	//----- nvinfo : EIATTR_KPARAM_INFO
	.align		4
.L_11:
        /*0028*/ 	.byte	0x04, 0x17
        /*002a*/ 	.short	(.L_13 - .L_12)
.L_12:
        /*002c*/ 	.word	0x00000000
        /*0030*/ 	.short	0x0001
        /*0032*/ 	.short	0x0004
        /*0034*/ 	.byte	0x00, 0xf0, 0x11, 0x00


	//----- nvinfo : EIATTR_KPARAM_INFO
	.align		4
.L_13:
        /*0038*/ 	.byte	0x04, 0x17
        /*003a*/ 	.short	(.L_15 - .L_14)
.L_14:
        /*003c*/ 	.word	0x00000000
        /*0040*/ 	.short	0x0000
        /*0042*/ 	.short	0x0000
        /*0044*/ 	.byte	0x00, 0xf0, 0x11, 0x00


	//----- nvinfo : EIATTR_SPARSE_MMA_MASK
	.align		4
.L_15:
        /*0048*/ 	.byte	0x03, 0x50
        /*004a*/ 	.short	0x0000


	//----- nvinfo : EIATTR_MAXREG_COUNT
	.align		4
        /*004c*/ 	.byte	0x03, 0x1b
        /*004e*/ 	.short	0x00ff


	//----- nvinfo : EIATTR_MERCURY_ISA_VERSION
	.align		4
        /*0050*/ 	.byte	0x03, 0x5f
        /*0052*/ 	.short	0x0101


	//----- nvinfo : EIATTR_VRC_CTA_INIT_COUNT
	.align		4
        /*0054*/ 	.byte	0x02, 0x4a
	.zero		1
	.zero		1


	//----- nvinfo : EIATTR_EXIT_INSTR_OFFSETS
	.align		4
        /*0058*/ 	.byte	0x04, 0x1c
        /*005a*/ 	.short	(.L_17 - .L_16)


	//   ....[0]....
.L_16:
        /*005c*/ 	.word	0x000000c0


	//   ....[1]....
        /*0060*/ 	.word	0x000001b0


	//----- nvinfo : EIATTR_CBANK_PARAM_SIZE
	.align		4
.L_17:
        /*0064*/ 	.byte	0x03, 0x19
        /*0066*/ 	.short	0x0018


	//----- nvinfo : EIATTR_PARAM_CBANK
	.align		4
        /*0068*/ 	.byte	0x04, 0x0a
        /*006a*/ 	.short	(.L_19 - .L_18)
	.align		4
.L_18:
        /*006c*/ 	.word	index@(.nv.constant0._Z13gpu_grayscaleiiPfS_)
        /*0070*/ 	.short	0x0380
        /*0072*/ 	.short	0x0018


	//----- nvinfo : EIATTR_SW_WAR
	.align		4
.L_19:
        /*0074*/ 	.byte	0x04, 0x36
        /*0076*/ 	.short	(.L_21 - .L_20)
.L_20:
        /*0078*/ 	.word	0x00000008
.L_21:


//--------------------- .nv.callgraph             --------------------------
	.section	.nv.callgraph,"",@"SHT_CUDA_CALLGRAPH"
	.align	4
	.sectionentsize	8
	.align		4
        /*0000*/ 	.word	0x00000000
	.align		4
        /*0004*/ 	.word	0xffffffff
	.align		4
        /*0008*/ 	.word	0x00000000
	.align		4
        /*000c*/ 	.word	0xfffffffe
	.align		4
        /*0010*/ 	.word	0x00000000
	.align		4
        /*0014*/ 	.word	0xfffffffd
	.align		4
        /*0018*/ 	.word	0x00000000
	.align		4
        /*001c*/ 	.word	0xfffffffc


//--------------------- .text._Z13gpu_grayscaleiiPfS_ --------------------------
	.section	.text._Z13gpu_grayscaleiiPfS_,"ax",@progbits
	.align	128
        .global         _Z13gpu_grayscaleiiPfS_
        .type           _Z13gpu_grayscaleiiPfS_,@function
        .size           _Z13gpu_grayscaleiiPfS_,(.L_x_1 - _Z13gpu_grayscaleiiPfS_)
        .other          _Z13gpu_grayscaleiiPfS_,@"STO_CUDA_ENTRY STV_DEFAULT"
_Z13gpu_grayscaleiiPfS_:
.text._Z13gpu_grayscaleiiPfS_:
[----:B------:R-:W-:Y:S01]  /*0000*/  LDC R1, c[0x0][0x37c] ;  /* 0x0000df00ff017b82 */ /* 0x000fe20000000800 */
[----:B------:R-:W0:Y:S07]  /*0010*/  S2R R3, SR_TID.Y ;  /* 0x0000000000037919 */ /* 0x000e2e0000002200 */
[----:B------:R-:W0:Y:S01]  /*0020*/  S2UR UR4, SR_CTAID.Y ;  /* 0x00000000000479c3 */ /* 0x000e220000002600 */
[----:B------:R-:W1:Y:S01]  /*0030*/  LDCU.64 UR6, c[0x0][0x380] ;  /* 0x00007000ff0677ac */ /* 0x000e620008000a00 */
[----:B------:R-:W2:Y:S06]  /*0040*/  S2R R2, SR_TID.X ;  /* 0x0000000000027919 */ /* 0x000eac0000002100 */
[----:B------:R-:W0:Y:S08]  /*0050*/  LDC R0, c[0x0][0x364] ;  /* 0x0000d900ff007b82 */ /* 0x000e300000000800 */
[----:B------:R-:W2:Y:S08]  /*0060*/  S2UR UR5, SR_CTAID.X ;  /* 0x00000000000579c3 */ /* 0x000eb00000002500 */
[----:B------:R-:W2:Y:S01]  /*0070*/  LDC R5, c[0x0][0x360] ;  /* 0x0000d800ff057b82 */ /* 0x000ea20000000800 */
[----:B0-----:R-:W-:-:S05]  /*0080*/  IMAD R0, R0, UR4, R3 ;  /* 0x0000000400007c24 */ /* 0x001fca000f8e0203 */
[----:B-1----:R-:W-:Y:S01]  /*0090*/  ISETP.GE.AND P0, PT, R0, UR7, PT ;  /* 0x0000000700007c0c */ /* 0x002fe2000bf06270 */
[----:B--2---:R-:W-:-:S05]  /*00a0*/  IMAD R5, R5, UR5, R2 ;  /* 0x0000000505057c24 */ /* 0x004fca000f8e0202 */
[----:B------:R-:W-:-:S13]  /*00b0*/  ISETP.GE.OR P0, PT, R5, UR6, P0 ;  /* 0x0000000605007c0c */ /* 0x000fda0008706670 */
[----:B------:R-:W-:Y:S05]  /*00c0*/  @P0 EXIT ;  /* 0x000000000000094d */ /* 0x000fea0003800000 */
[----:B------:R-:W0:Y:S01]  /*00d0*/  LDC.64 R2, c[0x0][0x388] ;  /* 0x0000e200ff027b82 */ /* 0x000e220000000a00 */
[----:B------:R-:W1:Y:S01]  /*00e0*/  LDCU.64 UR4, c[0x0][0x358] ;  /* 0x00006b00ff0477ac */ /* 0x000e620008000a00 */
[----:B------:R-:W-:-:S05]  /*00f0*/  IMAD R7, R0, UR6, R5 ;  /* 0x0000000600077c24 */ /* 0x000fca000f8e0205 */
[----:B------:R-:W-:-:S05]  /*0100*/  LEA R5, R7, R7, 0x1 ;  /* 0x0000000707057211 */ /* 0x000fca00078e08ff */
[----:B0-----:R-:W-:Y:S02]  /*0110*/  IMAD.WIDE R2, R5, 0x4, R2 ;  /* 0x0000000405027825 */ /* 0x001fe400078e0202 */
[----:B------:R-:W0:Y:S03]  /*0120*/  LDC.64 R4, c[0x0][0x390] ;  /* 0x0000e400ff047b82 */ /* 0x000e260000000a00 */
[----:B-1----:R-:W2:Y:S04]  /*0130*/  LDG.E R6, desc[UR4][R2.64+0x4] ;  /* 0x0000040402067981 */ /* 0x002ea8000c1e1900 */
[----:B------:R-:W3:Y:S04]  /*0140*/  LDG.E R0, desc[UR4][R2.64] ;  /* 0x0000000402007981 */ /* 0x000ee8000c1e1900 */
[----:B------:R-:W4:Y:S01]  /*0150*/  LDG.E R11, desc[UR4][R2.64+0x8] ;  /* 0x00000804020b7981 */ /* 0x000f22000c1e1900 */
[----:B0-----:R-:W-:-:S04]  /*0160*/  IMAD.WIDE R4, R7, 0x4, R4 ;  /* 0x0000000407047825 */ /* 0x001fc800078e0204 */
[----:B--2---:R-:W-:-:S04]  /*0170*/  FMUL R9, R6, 0.71520000696182250977 ;  /* 0x3f37175906097820 */ /* 0x004fc80000400000 */
[----:B---3--:R-:W-:-:S04]  /*0180*/  FFMA R0, R0, 0.072200000286102294922, R9 ;  /* 0x3d93dd9800007823 */ /* 0x008fc80000000009 */
[----:B----4-:R-:W-:-:S05]  /*0190*/  FFMA R11, R11, 0.21259999275207519531, R0 ;  /* 0x3e59b3d00b0b7823 */ /* 0x010fca0000000000 */
[----:B------:R-:W-:Y:S01]  /*01a0*/  STG.E desc[UR4][R4.64], R11 ;  /* 0x0000000b04007986 */ /* 0x000fe2000c101904 */
[----:B------:R-:W-:Y:S05]  /*01b0*/  EXIT ;  /* 0x000000000000794d */ /* 0x000fea0003800000 */
.L_x_0:
[----:B------:R-:W-:-:S00]  /*01c0*/  BRA `(.L_x_0) ;  /* 0xfffffffc00fc7947 */ /* 0x000fc0000383ffff */
[----:B------:R-:W-:-:S00]  /*01d0*/  NOP ;  /* 0x0000000000007918 */ /* 0x000fc00000000000 */
        /* <DEDUP_REMOVED lines=10> */
.L_x_1:


//--------------------- .nv.shared.reserved.0     --------------------------
	.section	.nv.shared.reserved.0,"aw",@nobits
	.weak		__nv_reservedSMEM_offset_0_alias
	.size		__nv_reservedSMEM_offset_0_alias, 0, 64
	.other		__nv_reservedSMEM_offset_0_alias,@"STO_CUDA_RESERVED_SHARED STV_DEFAULT"
__nv_reservedSMEM_offset_0_alias:
	.zero		0
	.zero		64


//--------------------- .nv.constant0._Z13gpu_grayscaleiiPfS_ --------------------------
	.section	.nv.constant0._Z13gpu_grayscaleiiPfS_,"a",@progbits
	.sectionflags	@""
	.align	4
.nv.constant0._Z13gpu_grayscaleiiPfS_:
	.zero		920


//--------------------- SYMBOLS --------------------------

	.type		.nv.reservedSmem.offset0,@object
	.size		.nv.reservedSmem.offset0,0x4
